//
// Generated by NVIDIA NVVM Compiler
//
// Compiler Build ID: CL-36424714
// Cuda compilation tools, release 13.0, V13.0.88
// Based on NVVM 20.0.0
//

.version 9.0
.target sm_100
.address_size 64

	// .globl	_Z14distanceKernelP6uchar4ii4int2

.visible .entry _Z14distanceKernelP6uchar4ii4int2(
	.param .u64 .ptr .align 1 _Z14distanceKernelP6uchar4ii4int2_param_0,
	.param .u32 _Z14distanceKernelP6uchar4ii4int2_param_1,
	.param .u32 _Z14distanceKernelP6uchar4ii4int2_param_2,
	.param .align 8 .b8 _Z14distanceKernelP6uchar4ii4int2_param_3[8]
)
{
	.reg .pred 	%p<4>;
	.reg .b16 	%rs<3>;
	.reg .b32 	%r<25>;
	.reg .b32 	%f<3>;
	.reg .b64 	%rd<5>;

	ld.param.u64 	%rd1, [_Z14distanceKernelP6uchar4ii4int2_param_0];
	ld.param.u32 	%r6, [_Z14distanceKernelP6uchar4ii4int2_param_1];
	ld.param.u32 	%r7, [_Z14distanceKernelP6uchar4ii4int2_param_2];
	ld.param.v2.u32 	{%r4, %r5}, [_Z14distanceKernelP6uchar4ii4int2_param_3];
	mov.u32 	%r9, %ctaid.x;
	mov.u32 	%r10, %ntid.x;
	mov.u32 	%r11, %tid.x;
	mad.lo.s32 	%r1, %r9, %r10, %r11;
	mov.u32 	%r12, %ctaid.y;
	mov.u32 	%r13, %ntid.y;
	mov.u32 	%r14, %tid.y;
	mad.lo.s32 	%r15, %r12, %r13, %r14;
	mul.lo.s32 	%r3, %r6, %r15;
	setp.ge.s32 	%p1, %r1, %r6;
	setp.ge.s32 	%p2, %r15, %r7;
	or.pred  	%p3, %p1, %p2;
	@%p3 bra 	$L__BB0_2;
	cvta.to.global.u64 	%rd2, %rd1;
	sub.s32 	%r16, %r1, %r4;
	sub.s32 	%r17, %r15, %r5;
	mul.lo.s32 	%r18, %r17, %r17;
	mad.lo.s32 	%r19, %r16, %r16, %r18;
	cvt.rn.f32.u32 	%f1, %r19;
	sqrt.rn.f32 	%f2, %f1;
	cvt.rzi.s32.f32 	%r20, %f2;
	sub.s32 	%r21, 255, %r20;
	max.s32 	%r22, %r21, 0;
	min.s32 	%r23, %r22, 255;
	cvt.u16.u32 	%rs1, %r23;
	add.s32 	%r24, %r3, %r1;
	mul.wide.s32 	%rd3, %r24, 4;
	add.s64 	%rd4, %rd2, %rd3;
	st.global.v2.u8 	[%rd4], {%rs1, %rs1};
	mov.b16 	%rs2, 255;
	st.global.u8 	[%rd4+2], %rs2;
$L__BB0_2:
	ret;

}


// ===== COMPILED SASS (sm_100) =====

	.target	sm_100

	.elftype	@"ET_EXEC"


//--------------------- .note.nv.tkinfo           --------------------------
	.section	.note.nv.tkinfo,"",@"SHT_NOTE"
	.sectionflags	@"SHF_NOTE_NV_TKINFO"
	.tkinfo
        /*0018*/ 	.word	0x00000002
        /*0030*/ 	.string	""
        /*0030*/ 	.string	"ptxas"
        /*0030*/ 	.string	"Cuda compilation tools, release 13.0, V13.0.88"
        /*0030*/ 	.string	"Build cuda_13.0.r13.0/compiler.36424714_0"
        /*0030*/ 	.string	"-arch sm_100 -m 64 "



//--------------------- .note.nv.cuinfo           --------------------------
	.section	.note.nv.cuinfo,"",@"SHT_NOTE"
	.sectionflags	@"SHF_NOTE_NV_CUINFO"
        /*0018*/ 	.short	0x0002
        /*001a*/ 	.short	0x0064
        /*001c*/ 	.short	0x0082
	.zero		2


//--------------------- .nv.info                  --------------------------
	.section	.nv.info,"",@"SHT_CUDA_INFO"
	.align	4


	//----- nvinfo : EIATTR_REGCOUNT
	.align		4
        /*0000*/ 	.byte	0x04, 0x2f
        /*0002*/ 	.short	(.L_1 - .L_0)
	.align		4
.L_0:
        /*0004*/ 	.word	index@(_Z14distanceKernelP6uchar4ii4int2)
        /*0008*/ 	.word	0x0000000c


	//----- nvinfo : EIATTR_FRAME_SIZE
	.align		4
.L_1:
        /*000c*/ 	.byte	0x04, 0x11
        /*000e*/ 	.short	(.L_3 - .L_2)
	.align		4
.L_2:
        /*0010*/ 	.word	index@($__internal_0_$__cuda_sm20_sqrt_rn_f32_slowpath)
        /*0014*/ 	.word	0x00000000


	//----- nvinfo : EIATTR_FRAME_SIZE
	.align		4
.L_3:
        /*0018*/ 	.byte	0x04, 0x11
        /*001a*/ 	.short	(.L_5 - .L_4)
	.align		4
.L_4:
        /*001c*/ 	.word	index@(_Z14distanceKernelP6uchar4ii4int2)
        /*0020*/ 	.word	0x00000000


	//----- nvinfo : EIATTR_MIN_STACK_SIZE
	.align		4
.L_5:
        /*0024*/ 	.byte	0x04, 0x12
        /*0026*/ 	.short	(.L_7 - .L_6)
	.align		4
.L_6:
        /*0028*/ 	.word	index@(_Z14distanceKernelP6uchar4ii4int2)
        /*002c*/ 	.word	0x00000000
.L_7:


//--------------------- .nv.compat                --------------------------
	.section	.nv.compat,"",@"SHT_CUDA_COMPAT_INFO"
	.align	4
        /*0000*/ 	.byte	0x02, 0x09, 0x00, 0x00, 0x02, 0x02, 0x01, 0x00, 0x02, 0x05, 0x05, 0x00, 0x03, 0x07, 0x01, 0x01
        /*0010*/ 	.byte	0x02, 0x03, 0x00, 0x00, 0x02, 0x06, 0x01, 0x00, 0x04, 0x0b, 0x08, 0x00, 0x01, 0x00, 0x00, 0x00
        /*0020*/ 	.byte	0x00, 0x00, 0x00, 0x00


//--------------------- .nv.info._Z14distanceKernelP6uchar4ii4int2 --------------------------
	.section	.nv.info._Z14distanceKernelP6uchar4ii4int2,"",@"SHT_CUDA_INFO"
	.sectionflags	@""
	.align	4


	//----- nvinfo : EIATTR_CUDA_API_VERSION
	.align		4
        /*0000*/ 	.byte	0x04, 0x37
        /*0002*/ 	.short	(.L_9 - .L_8)
.L_8:
        /*0004*/ 	.word	0x00000082


	//----- nvinfo : EIATTR_KPARAM_INFO
	.align		4
.L_9:
        /*0008*/ 	.byte	0x04, 0x17
        /*000a*/ 	.short	(.L_11 - .L_10)
.L_10:
        /*000c*/ 	.word	0x00000000
        /*0010*/ 	.short	0x0003
        /*0012*/ 	.short	0x0010
        /*0014*/ 	.byte	0x00, 0xf0, 0x21, 0x00


	//----- nvinfo : EIATTR_KPARAM_INFO
	.align		4
.L_11:
        /*0018*/ 	.byte	0x04, 0x17
        /*001a*/ 	.short	(.L_13 - .L_12)
.L_12:
        /*001c*/ 	.word	0x00000000
        /*0020*/ 	.short	0x0002
        /*0022*/ 	.short	0x000c
        /*0024*/ 	.byte	0x00, 0xf0, 0x11, 0x00


	//----- nvinfo : EIATTR_KPARAM_INFO
	.align		4
.L_13:
        /*0028*/ 	.byte	0x04, 0x17
        /*002a*/ 	.short	(.L_15 - .L_14)
.L_14:
        /*002c*/ 	.word	0x00000000
        /*0030*/ 	.short	0x0001
        /*0032*/ 	.short	0x0008
        /*0034*/ 	.byte	0x00, 0xf0, 0x11, 0x00


	//----- nvinfo : EIATTR_KPARAM_INFO
	.align		4
.L_15:
        /*0038*/ 	.byte	0x04, 0x17
        /*003a*/ 	.short	(.L_17 - .L_16)
.L_16:
        /*003c*/ 	.word	0x00000000
        /*0040*/ 	.short	0x0000
        /*0042*/ 	.short	0x0000
        /*0044*/ 	.byte	0x00, 0xf5, 0x21, 0x00


	//----- nvinfo : EIATTR_SPARSE_MMA_MASK
	.align		4
.L_17:
        /*0048*/ 	.byte	0x03, 0x50
        /*004a*/ 	.short	0x0000


	//----- nvinfo : EIATTR_MAXREG_COUNT
	.align		4
        /*004c*/ 	.byte	0x03, 0x1b
        /*004e*/ 	.short	0x00ff


	//----- nvinfo : EIATTR_MERCURY_ISA_VERSION
	.align		4
        /*0050*/ 	.byte	0x03, 0x5f
        /*0052*/ 	.short	0x0101


	//----- nvinfo : EIATTR_VRC_CTA_INIT_COUNT
	.align		4
        /*0054*/ 	.byte	0x02, 0x4a
	.zero		1
	.zero		1


	//----- nvinfo : EIATTR_EXIT_INSTR_OFFSETS
	.align		4
        /*0058*/ 	.byte	0x04, 0x1c
        /*005a*/ 	.short	(.L_19 - .L_18)


	//   ....[0]....
.L_18:
        /*005c*/ 	.word	0x000000c0


	//   ....[1]....
        /*0060*/ 	.word	0x000002d0


	//----- nvinfo : EIATTR_CRS_STACK_SIZE
	.align		4
.L_19:
        /*0064*/ 	.byte	0x04, 0x1e
        /*0066*/ 	.short	(.L_21 - .L_20)
.L_20:
        /*0068*/ 	.word	0x00000000


	//----- nvinfo : EIATTR_CBANK_PARAM_SIZE
	.align		4
.L_21:
        /*006c*/ 	.byte	0x03, 0x19
        /*006e*/ 	.short	0x0018


	//----- nvinfo : EIATTR_PARAM_CBANK
	.align		4
        /*0070*/ 	.byte	0x04, 0x0a
        /*0072*/ 	.short	(.L_23 - .L_22)
	.align		4
.L_22:
        /*0074*/ 	.word	index@(.nv.constant0._Z14distanceKernelP6uchar4ii4int2)
        /*0078*/ 	.short	0x0380
        /*007a*/ 	.short	0x0018


	//----- nvinfo : EIATTR_SW_WAR
	.align		4
.L_23:
        /*007c*/ 	.byte	0x04, 0x36
        /*007e*/ 	.short	(.L_25 - .L_24)
.L_24:
        /*0080*/ 	.word	0x00000008
.L_25:


//--------------------- .nv.callgraph             --------------------------
	.section	.nv.callgraph,"",@"SHT_CUDA_CALLGRAPH"
	.align	4
	.sectionentsize	8
	.align		4
        /*0000*/ 	.word	0x00000000
	.align		4
        /*0004*/ 	.word	0xffffffff
	.align		4
        /*0008*/ 	.word	0x00000000
	.align		4
        /*000c*/ 	.word	0xfffffffe
	.align		4
        /*0010*/ 	.word	0x00000000
	.align		4
        /*0014*/ 	.word	0xfffffffd
	.align		4
        /*0018*/ 	.word	0x00000000
	.align		4
        /*001c*/ 	.word	0xfffffffc


//--------------------- .text._Z14distanceKernelP6uchar4ii4int2 --------------------------
	.section	.text._Z14distanceKernelP6uchar4ii4int2,"ax",@progbits
	.align	128
        .global         _Z14distanceKernelP6uchar4ii4int2
        .type           _Z14distanceKernelP6uchar4ii4int2,@function
        .size           _Z14distanceKernelP6uchar4ii4int2,(.L_x_5 - _Z14distanceKernelP6uchar4ii4int2)
        .other          _Z14distanceKernelP6uchar4ii4int2,@"STO_CUDA_ENTRY STV_DEFAULT"
_Z14distanceKernelP6uchar4ii4int2:
.text._Z14distanceKernelP6uchar4ii4int2:
[----:B------:R-:W-:Y:S01]  /*0000*/  LDC R1, c[0x0][0x37c] ;  /* 0x0000df00ff017b82 */ /* 0x000fe20000000800 */
[----:B------:R-:W0:Y:S07]  /*0010*/  S2R R5, SR_TID.Y ;  /* 0x0000000000057919 */ /* 0x000e2e0000002200 */
[----:B------:R-:W1:Y:S01]  /*0020*/  LDC R3, c[0x0][0x360] ;  /* 0x0000d800ff037b82 */ /* 0x000e620000000800 */
[----:B------:R-:W2:Y:S01]  /*0030*/  LDCU.64 UR6, c[0x0][0x388] ;  /* 0x00007100ff0677ac */ /* 0x000ea20008000a00 */
[----:B------:R-:W1:Y:S06]  /*0040*/  S2R R0, SR_TID.X ;  /* 0x0000000000007919 */ /* 0x000e6c0000002100 */
[----:B------:R-:W0:Y:S08]  /*0050*/  S2UR UR5, SR_CTAID.Y ;  /* 0x00000000000579c3 */ /* 0x000e300000002600 */
[----:B------:R-:W0:Y:S08]  /*0060*/  LDC R2, c[0x0][0x364] ;  /* 0x0000d900ff027b82 */ /* 0x000e300000000800 */
[----:B------:R-:W1:Y:S01]  /*0070*/  S2UR UR4, SR_CTAID.X ;  /* 0x00000000000479c3 */ /* 0x000e620000002500 */
[----:B0-----:R-:W-:-:S05]  /*0080*/  IMAD R2, R2, UR5, R5 ;  /* 0x0000000502027c24 */ /* 0x001fca000f8e0205 */
[----:B--2---:R-:W-:Y:S01]  /*0090*/  ISETP.GE.AND P0, PT, R2, UR7, PT ;  /* 0x0000000702007c0c */ /* 0x004fe2000bf06270 */
[----:B-1----:R-:W-:-:S05]  /*00a0*/  IMAD R3, R3, UR4, R0 ;  /* 0x0000000403037c24 */ /* 0x002fca000f8e0200 */
[----:B------:R-:W-:-:S13]  /*00b0*/  ISETP.GE.OR P0, PT, R3, UR6, P0 ;  /* 0x0000000603007c0c */ /* 0x000fda0008706670 */
[----:B------:R-:W-:Y:S05]  /*00c0*/  @P0 EXIT ;  /* 0x000000000000094d */ /* 0x000fea0003800000 */
[----:B------:R-:W0:Y:S01]  /*00d0*/  LDCU.64 UR4, c[0x0][0x390] ;  /* 0x00007200ff0477ac */ /* 0x000e220008000a00 */
[----:B------:R-:W-:Y:S01]  /*00e0*/  BSSY.RECONVERGENT B0, `(.L_x_0) ;  /* 0x0000012000007945 */ /* 0x000fe20003800200 */
[----:B0-----:R-:W-:Y:S02]  /*00f0*/  IADD3 R4, PT, PT, R2, -UR5, RZ ;  /* 0x8000000502047c10 */ /* 0x001fe4000fffe0ff */
[----:B------:R-:W-:Y:S01]  /*0100*/  IADD3 R0, PT, PT, R3, -UR4, RZ ;  /* 0x8000000403007c10 */ /* 0x000fe2000fffe0ff */
[----:B------:R-:W0:Y:S02]  /*0110*/  LDCU.64 UR4, c[0x0][0x358] ;  /* 0x00006b00ff0477ac */ /* 0x000e240008000a00 */
[----:B------:R-:W-:-:S04]  /*0120*/  IMAD R5, R4, R4, RZ ;  /* 0x0000000404057224 */ /* 0x000fc800078e02ff */
[----:B------:R-:W-:-:S05]  /*0130*/  IMAD R5, R0, R0, R5 ;  /* 0x0000000000057224 */ /* 0x000fca00078e0205 */
[----:B------:R-:W-:-:S04]  /*0140*/  I2FP.F32.U32 R0, R5 ;  /* 0x0000000500007245 */ /* 0x000fc80000201000 */
[----:B------:R-:W-:Y:S01]  /*0150*/  IADD3 R4, PT, PT, R0, -0xd000000, RZ ;  /* 0xf300000000047810 */ /* 0x000fe20007ffe0ff */
[----:B------:R1:W2:Y:S03]  /*0160*/  MUFU.RSQ R5, R0 ;  /* 0x0000000000057308 */ /* 0x0002a60000001400 */
[----:B------:R-:W-:-:S13]  /*0170*/  ISETP.GT.U32.AND P0, PT, R4, 0x727fffff, PT ;  /* 0x727fffff0400780c */ /* 0x000fda0003f04070 */
[----:B01----:R-:W-:Y:S05]  /*0180*/  @!P0 BRA `(.L_x_1) ;  /* 0x00000000000c8947 */ /* 0x003fea0003800000 */
[----:B------:R-:W-:-:S07]  /*0190*/  MOV R9, 0x1b0 ;  /* 0x000001b000097802 */ /* 0x000fce0000000f00 */
[----:B--2---:R-:W-:Y:S05]  /*01a0*/  CALL.REL.NOINC `($__internal_0_$__cuda_sm20_sqrt_rn_f32_slowpath) ;  /* 0x00000000004c7944 */ /* 0x004fea0003c00000 */
[----:B------:R-:W-:Y:S05]  /*01b0*/  BRA `(.L_x_2) ;  /* 0x0000000000107947 */ /* 0x000fea0003800000 */
.L_x_1:
[----:B--2---:R-:W-:Y:S01]  /*01c0*/  FMUL.FTZ R7, R0, R5 ;  /* 0x0000000500077220 */ /* 0x004fe20000410000 */
[----:B------:R-:W-:-:S03]  /*01d0*/  FMUL.FTZ R5, R5, 0.5 ;  /* 0x3f00000005057820 */ /* 0x000fc60000410000 */
[----:B------:R-:W-:-:S04]  /*01e0*/  FFMA R0, -R7, R7, R0 ;  /* 0x0000000707007223 */ /* 0x000fc80000000100 */
[----:B------:R-:W-:-:S07]  /*01f0*/  FFMA R0, R0, R5, R7 ;  /* 0x0000000500007223 */ /* 0x000fce0000000007 */
.L_x_2:
[----:B------:R-:W-:Y:S05]  /*0200*/  BSYNC.RECONVERGENT B0 ;  /* 0x0000000000007941 */ /* 0x000fea0003800200 */
.L_x_0:
[----:B------:R-:W0:Y:S01]  /*0210*/  F2I.TRUNC.NTZ R0, R0 ;  /* 0x0000000000007305 */ /* 0x000e22000020f100 */
[----:B------:R-:W1:Y:S01]  /*0220*/  LDC.64 R4, c[0x0][0x380] ;  /* 0x0000e000ff047b82 */ /* 0x000e620000000a00 */
[----:B------:R-:W2:Y:S01]  /*0230*/  LDCU UR6, c[0x0][0x388] ;  /* 0x00007100ff0677ac */ /* 0x000ea20008000800 */
[----:B------:R-:W-:Y:S01]  /*0240*/  IMAD.MOV.U32 R7, RZ, RZ, 0xff ;  /* 0x000000ffff077424 */ /* 0x000fe200078e00ff */
[----:B0-----:R-:W-:-:S04]  /*0250*/  IADD3 R6, PT, PT, -R0, RZ, RZ ;  /* 0x000000ff00067210 */ /* 0x001fc80007ffe1ff */
[----:B------:R-:W-:Y:S01]  /*0260*/  VIADDMNMX R6, R6, 0xff, RZ, !PT ;  /* 0x000000ff06067846 */ /* 0x000fe200078001ff */
[----:B--2---:R-:W-:-:S03]  /*0270*/  IMAD R3, R2, UR6, R3 ;  /* 0x0000000602037c24 */ /* 0x004fc6000f8e0203 */
[----:B------:R-:W-:Y:S01]  /*0280*/  VIMNMX R6, PT, PT, R6, 0xff, PT ;  /* 0x000000ff06067848 */ /* 0x000fe20003fe0100 */
[----:B-1----:R-:W-:-:S03]  /*0290*/  IMAD.WIDE R2, R3, 0x4, R4 ;  /* 0x0000000403027825 */ /* 0x002fc600078e0204 */
[----:B------:R-:W-:Y:S02]  /*02a0*/  PRMT R5, R6, 0x7604, R6 ;  /* 0x0000760406057816 */ /* 0x000fe40000000006 */
[----:B------:R-:W-:Y:S04]  /*02b0*/  STG.E.U8 desc[UR4][R2.64+0x2], R7 ;  /* 0x0000020702007986 */ /* 0x000fe8000c101104 */
[----:B------:R-:W-:Y:S01]  /*02c0*/  STG.E.U16 desc[UR4][R2.64], R5 ;  /* 0x0000000502007986 */ /* 0x000fe2000c101504 */
[----:B------:R-:W-:Y:S05]  /*02d0*/  EXIT ;  /* 0x000000000000794d */ /* 0x000fea0003800000 */
        .weak           $__internal_0_$__cuda_sm20_sqrt_rn_f32_slowpath
        .type           $__internal_0_$__cuda_sm20_sqrt_rn_f32_slowpath,@function
        .size           $__internal_0_$__cuda_sm20_sqrt_rn_f32_slowpath,(.L_x_5 - $__internal_0_$__cuda_sm20_sqrt_rn_f32_slowpath)
$__internal_0_$__cuda_sm20_sqrt_rn_f32_slowpath:
[----:B------:R-:W-:-:S13]  /*02e0*/  LOP3.LUT P0, RZ, R0, 0x7fffffff, RZ, 0xc0, !PT ;  /* 0x7fffffff00ff7812 */ /* 0x000fda000780c0ff */
[----:B------:R-:W-:Y:S01]  /*02f0*/  @!P0 MOV R4, R0 ;  /* 0x0000000000048202 */ /* 0x000fe20000000f00 */
[----:B------:R-:W-:Y:S06]  /*0300*/  @!P0 BRA `(.L_x_3) ;  /* 0x0000000000408947 */ /* 0x000fec0003800000 */
[----:B------:R-:W-:-:S13]  /*0310*/  FSETP.GEU.FTZ.AND P0, PT, R0, RZ, PT ;  /* 0x000000ff0000720b */ /* 0x000fda0003f1e000 */
[----:B------:R-:W-:Y:S01]  /*0320*/  @!P0 MOV R4, 0x7fffffff ;  /* 0x7fffffff00048802 */ /* 0x000fe20000000f00 */
[----:B------:R-:W-:Y:S06]  /*0330*/  @!P0 BRA `(.L_x_3) ;  /* 0x0000000000348947 */ /* 0x000fec0003800000 */
[----:B------:R-:W-:-:S13]  /*0340*/  FSETP.GTU.FTZ.AND P0, PT, |R0|, +INF , PT ;  /* 0x7f8000000000780b */ /* 0x000fda0003f1c200 */
[----:B------:R-:W-:Y:S01]  /*0350*/  @P0 FADD.FTZ R4, R0, 1 ;  /* 0x3f80000000040421 */ /* 0x000fe20000010000 */
[----:B------:R-:W-:Y:S06]  /*0360*/  @P0 BRA `(.L_x_3) ;  /* 0x0000000000280947 */ /* 0x000fec0003800000 */
[----:B------:R-:W-:-:S13]  /*0370*/  FSETP.NEU.FTZ.AND P0, PT, |R0|, +INF , PT ;  /* 0x7f8000000000780b */ /* 0x000fda0003f1d200 */
[----:B------:R-:W-:-:S04]  /*0380*/  @P0 FFMA R5, R0, 1.84467440737095516160e+19, RZ ;  /* 0x5f80000000050823 */ /* 0x000fc800000000ff */
[----:B------:R-:W0:Y:S02]  /*0390*/  @P0 MUFU.RSQ R4, R5 ;  /* 0x0000000500040308 */ /* 0x000e240000001400 */
[----:B0-----:R-:W-:Y:S01]  /*03a0*/  @P0 FMUL.FTZ R6, R5, R4 ;  /* 0x0000000405060220 */ /* 0x001fe20000410000 */
[----:B------:R-:W-:Y:S01]  /*03b0*/  @P0 FMUL.FTZ R8, R4, 0.5 ;  /* 0x3f00000004080820 */ /* 0x000fe20000410000 */
[----:B------:R-:W-:Y:S02]  /*03c0*/  @!P0 IMAD.MOV.U32 R4, RZ, RZ, R0 ;  /* 0x000000ffff048224 */ /* 0x000fe400078e0000 */
[----:B------:R-:W-:-:S04]  /*03d0*/  @P0 FADD.FTZ R7, -R6, -RZ ;  /* 0x800000ff06070221 */ /* 0x000fc80000010100 */
[----:B------:R-:W-:-:S04]  /*03e0*/  @P0 FFMA R7, R6, R7, R5 ;  /* 0x0000000706070223 */ /* 0x000fc80000000005 */
[----:B------:R-:W-:-:S04]  /*03f0*/  @P0 FFMA R7, R7, R8, R6 ;  /* 0x0000000807070223 */ /* 0x000fc80000000006 */
[----:B------:R-:W-:-:S07]  /*0400*/  @P0 FMUL.FTZ R4, R7, 2.3283064365386962891e-10 ;  /* 0x2f80000007040820 */ /* 0x000fce0000410000 */
.L_x_3:
[----:B------:R-:W-:Y:S01]  /*0410*/  HFMA2 R5, -RZ, RZ, 0, 0 ;  /* 0x00000000ff057431 */ /* 0x000fe200000001ff */
[----:B------:R-:W-:Y:S02]  /*0420*/  MOV R0, R4 ;  /* 0x0000000400007202 */ /* 0x000fe40000000f00 */
[----:B------:R-:W-:-:S04]  /*0430*/  MOV R4, R9 ;  /* 0x0000000900047202 */ /* 0x000fc80000000f00 */
[----:B------:R-:W-:Y:S05]  /*0440*/  RET.REL.NODEC R4 `(_Z14distanceKernelP6uchar4ii4int2) ;  /* 0xfffffff804ec7950 */ /* 0x000fea0003c3ffff */
.L_x_4:
[----:B------:R-:W-:-:S00]  /*0450*/  BRA `(.L_x_4) ;  /* 0xfffffffc00fc7947 */ /* 0x000fc0000383ffff */
[----:B------:R-:W-:-:S00]  /*0460*/  NOP ;  /* 0x0000000000007918 */ /* 0x000fc00000000000 */
        /* <DEDUP_REMOVED lines=9> */
.L_x_5:


//--------------------- .nv.shared.reserved.0     --------------------------
	.section	.nv.shared.reserved.0,"aw",@nobits
	.weak		__nv_reservedSMEM_offset_0_alias
	.size		__nv_reservedSMEM_offset_0_alias, 0, 64
	.other		__nv_reservedSMEM_offset_0_alias,@"STO_CUDA_RESERVED_SHARED STV_DEFAULT"
__nv_reservedSMEM_offset_0_alias:
	.zero		0
	.zero		64


//--------------------- .nv.constant0._Z14distanceKernelP6uchar4ii4int2 --------------------------
	.section	.nv.constant0._Z14distanceKernelP6uchar4ii4int2,"a",@progbits
	.sectionflags	@""
	.align	4
.nv.constant0._Z14distanceKernelP6uchar4ii4int2:
	.zero		920


//--------------------- SYMBOLS --------------------------

	.type		.nv.reservedSmem.offset0,@object
	.size		.nv.reservedSmem.offset0,0x4
